	.headerflags	@"EF_CUDA_TEXMODE_UNIFIED EF_CUDA_64BIT_ADDRESS EF_CUDA_SM86 EF_CUDA_VIRTUAL_SM(EF_CUDA_SM86)"
	.elftype	@"ET_EXEC"


//--------------------- .nv.info                  --------------------------
	.section	.nv.info,"",@"SHT_CUDA_INFO"
	.align	4


	//----- nvinfo : EIATTR_REGCOUNT
	.align		4
        /*0000*/ 	.byte	0x04, 0x2f
        /*0002*/ 	.short	(.L_2 - .L_1)
	.align		4
.L_1:
        /*0004*/ 	.word	index@(triton_per_fused_add_mean_mul_pow_rsqrt_7)
        /*0008*/ 	.word	0x00000020


	//----- nvinfo : EIATTR_FRAME_SIZE
	.align		4
.L_2:
        /*000c*/ 	.byte	0x04, 0x11
        /*000e*/ 	.short	(.L_4 - .L_3)
	.align		4
.L_3:
        /*0010*/ 	.word	index@(triton_per_fused_add_mean_mul_pow_rsqrt_7)
        /*0014*/ 	.word	0x00000000


	//----- nvinfo : EIATTR_MIN_STACK_SIZE
	.align		4
.L_4:
        /*0018*/ 	.byte	0x04, 0x12
        /*001a*/ 	.short	(.L_6 - .L_5)
	.align		4
.L_5:
        /*001c*/ 	.word	index@(triton_per_fused_add_mean_mul_pow_rsqrt_7)
        /*0020*/ 	.word	0x00000000
.L_6:


//--------------------- .nv.info.triton_per_fused_add_mean_mul_pow_rsqrt_7 --------------------------
	.section	.nv.info.triton_per_fused_add_mean_mul_pow_rsqrt_7,"",@"SHT_CUDA_INFO"
	.sectionflags	@""
	.align	4


	//----- nvinfo : EIATTR_CUDA_API_VERSION
	.align		4
        /*0000*/ 	.byte	0x04, 0x37
        /*0002*/ 	.short	(.L_8 - .L_7)
.L_7:
        /*0004*/ 	.word	0x00000080


	//----- nvinfo : EIATTR_SW2861232_WAR
	.align		4
.L_8:
        /*0008*/ 	.byte	0x01, 0x35
	.zero		2


	//----- nvinfo : EIATTR_PARAM_CBANK
	.align		4
        /*000c*/ 	.byte	0x04, 0x0a
        /*000e*/ 	.short	(.L_10 - .L_9)
	.align		4
.L_9:
        /*0010*/ 	.word	index@(.nv.constant0.triton_per_fused_add_mean_mul_pow_rsqrt_7)
        /*0014*/ 	.short	0x0160
        /*0016*/ 	.short	0x0048


	//----- nvinfo : EIATTR_CBANK_PARAM_SIZE
	.align		4
.L_10:
        /*0018*/ 	.byte	0x03, 0x19
        /*001a*/ 	.short	0x0048


	//----- nvinfo : EIATTR_KPARAM_INFO
	.align		4
        /*001c*/ 	.byte	0x04, 0x17
        /*001e*/ 	.short	(.L_12 - .L_11)
.L_11:
        /*0020*/ 	.word	0x00000000
        /*0024*/ 	.short	0x0009
        /*0026*/ 	.short	0x0040
        /*0028*/ 	.byte	0x00, 0xf4, 0x21, 0x00


	//----- nvinfo : EIATTR_KPARAM_INFO
	.align		4
.L_12:
        /*002c*/ 	.byte	0x04, 0x17
        /*002e*/ 	.short	(.L_14 - .L_13)
.L_13:
        /*0030*/ 	.word	0x00000000
        /*0034*/ 	.short	0x0008
        /*0036*/ 	.short	0x003c
        /*0038*/ 	.byte	0x00, 0xf0, 0x11, 0x00


	//----- nvinfo : EIATTR_KPARAM_INFO
	.align		4
.L_14:
        /*003c*/ 	.byte	0x04, 0x17
        /*003e*/ 	.short	(.L_16 - .L_15)
.L_15:
        /*0040*/ 	.word	0x00000000
        /*0044*/ 	.short	0x0007
        /*0046*/ 	.short	0x0038
        /*0048*/ 	.byte	0x00, 0xf0, 0x11, 0x00


	//----- nvinfo : EIATTR_KPARAM_INFO
	.align		4
.L_16:
        /*004c*/ 	.byte	0x04, 0x17
        /*004e*/ 	.short	(.L_18 - .L_17)
.L_17:
        /*0050*/ 	.word	0x00000000
        /*0054*/ 	.short	0x0006
        /*0056*/ 	.short	0x0030
        /*0058*/ 	.byte	0x00, 0xf4, 0x21, 0x00


	//----- nvinfo : EIATTR_KPARAM_INFO
	.align		4
.L_18:
        /*005c*/ 	.byte	0x04, 0x17
        /*005e*/ 	.short	(.L_20 - .L_19)
.L_19:
        /*0060*/ 	.word	0x00000000
        /*0064*/ 	.short	0x0005
        /*0066*/ 	.short	0x0028
        /*0068*/ 	.byte	0x00, 0xf4, 0x21, 0x00


	//----- nvinfo : EIATTR_KPARAM_INFO
	.align		4
.L_20:
        /*006c*/ 	.byte	0x04, 0x17
        /*006e*/ 	.short	(.L_22 - .L_21)
.L_21:
        /*0070*/ 	.word	0x00000000
        /*0074*/ 	.short	0x0004
        /*0076*/ 	.short	0x0020
        /*0078*/ 	.byte	0x00, 0xf4, 0x21, 0x00


	//----- nvinfo : EIATTR_KPARAM_INFO
	.align		4
.L_22:
        /*007c*/ 	.byte	0x04, 0x17
        /*007e*/ 	.short	(.L_24 - .L_23)
.L_23:
        /*0080*/ 	.word	0x00000000
        /*0084*/ 	.short	0x0003
        /*0086*/ 	.short	0x0018
        /*0088*/ 	.byte	0x00, 0xf4, 0x21, 0x00


	//----- nvinfo : EIATTR_KPARAM_INFO
	.align		4
.L_24:
        /*008c*/ 	.byte	0x04, 0x17
        /*008e*/ 	.short	(.L_26 - .L_25)
.L_25:
        /*0090*/ 	.word	0x00000000
        /*0094*/ 	.short	0x0002
        /*0096*/ 	.short	0x0010
        /*0098*/ 	.byte	0x00, 0xf4, 0x21, 0x00


	//----- nvinfo : EIATTR_KPARAM_INFO
	.align		4
.L_26:
        /*009c*/ 	.byte	0x04, 0x17
        /*009e*/ 	.short	(.L_28 - .L_27)
.L_27:
        /*00a0*/ 	.word	0x00000000
        /*00a4*/ 	.short	0x0001
        /*00a6*/ 	.short	0x0008
        /*00a8*/ 	.byte	0x00, 0xf4, 0x21, 0x00


	//----- nvinfo : EIATTR_KPARAM_INFO
	.align		4
.L_28:
        /*00ac*/ 	.byte	0x04, 0x17
        /*00ae*/ 	.short	(.L_30 - .L_29)
.L_29:
        /*00b0*/ 	.word	0x00000000
        /*00b4*/ 	.short	0x0000
        /*00b6*/ 	.short	0x0000
        /*00b8*/ 	.byte	0x00, 0xf4, 0x21, 0x00


	//----- nvinfo : EIATTR_MAXREG_COUNT
	.align		4
.L_30:
        /*00bc*/ 	.byte	0x03, 0x1b
        /*00be*/ 	.short	0x00ff


	//----- nvinfo : EIATTR_COOP_GROUP_MASK_REGIDS
	.align		4
        /*00c0*/ 	.byte	0x04, 0x29
        /*00c2*/ 	.short	(.L_32 - .L_31)


	//   ....[0]....
.L_31:
        /*00c4*/ 	.word	0xffffffff


	//   ....[1]....
        /*00c8*/ 	.word	0xffffffff


	//   ....[2]....
        /*00cc*/ 	.word	0xffffffff


	//   ....[3]....
        /*00d0*/ 	.word	0xffffffff


	//   ....[4]....
        /*00d4*/ 	.word	0xffffffff


	//   ....[5]....
        /*00d8*/ 	.word	0xffffffff


	//   ....[6]....
        /*00dc*/ 	.word	0xffffffff


	//----- nvinfo : EIATTR_COOP_GROUP_INSTR_OFFSETS
	.align		4
.L_32:
        /*00e0*/ 	.byte	0x04, 0x28
        /*00e2*/ 	.short	(.L_34 - .L_33)


	//   ....[0]....
.L_33:
        /*00e4*/ 	.word	0x000002a0


	//   ....[1]....
        /*00e8*/ 	.word	0x000002c0


	//   ....[2]....
        /*00ec*/ 	.word	0x00000300


	//   ....[3]....
        /*00f0*/ 	.word	0x00000320


	//   ....[4]....
        /*00f4*/ 	.word	0x00000340


	//   ....[5]....
        /*00f8*/ 	.word	0x000003b0


	//   ....[6]....
        /*00fc*/ 	.word	0x000003e0


	//----- nvinfo : EIATTR_EXIT_INSTR_OFFSETS
	.align		4
.L_34:
        /*0100*/ 	.byte	0x04, 0x1c
        /*0102*/ 	.short	(.L_36 - .L_35)


	//   ....[0]....
.L_35:
        /*0104*/ 	.word	0x00000520


	//----- nvinfo : EIATTR_REQNTID
	.align		4
.L_36:
        /*0108*/ 	.byte	0x04, 0x10
        /*010a*/ 	.short	(.L_38 - .L_37)
.L_37:
        /*010c*/ 	.word	0x00000080
        /*0110*/ 	.word	0x00000001
        /*0114*/ 	.word	0x00000001
.L_38:


//--------------------- .nv.callgraph             --------------------------
	.section	.nv.callgraph,"",@"SHT_CUDA_CALLGRAPH"
	.align	4
	.sectionentsize	8
	.align		4
        /*0000*/ 	.word	0x00000000
	.align		4
        /*0004*/ 	.word	0xffffffff
	.align		4
        /*0008*/ 	.word	0x00000000
	.align		4
        /*000c*/ 	.word	0xfffffffe
	.align		4
        /*0010*/ 	.word	0x00000000
	.align		4
        /*0014*/ 	.word	0xfffffffd
	.align		4
        /*0018*/ 	.word	0x00000000
	.align		4
        /*001c*/ 	.word	0xfffffffc


//--------------------- .nv.rel.action            --------------------------
	.section	.nv.rel.action,"",@"SHT_CUDA_RELOCINFO"
	.align	8
	.sectionentsize	8
        /*0000*/ 	.byte	0x73, 0x00, 0x00, 0x00, 0x00, 0x00, 0x00, 0x00, 0x00, 0x00, 0x00, 0x11, 0x25, 0x00, 0x05, 0x36


//--------------------- .nv.constant4             --------------------------
	.section	.nv.constant4,"a",@progbits
	.align	8
	.align		8
.nv.constant4:
        /*0000*/ 	.dword	_$_str


//--------------------- .nv.constant0.triton_per_fused_add_mean_mul_pow_rsqrt_7 --------------------------
	.section	.nv.constant0.triton_per_fused_add_mean_mul_pow_rsqrt_7,"a",@progbits
	.sectionflags	@""
	.align	4
.nv.constant0.triton_per_fused_add_mean_mul_pow_rsqrt_7:
	.zero		424


//--------------------- .text.triton_per_fused_add_mean_mul_pow_rsqrt_7 --------------------------
	.section	.text.triton_per_fused_add_mean_mul_pow_rsqrt_7,"ax",@progbits
	.sectionflags	@"SHF_BARRIERS=1"
	.sectioninfo	@"SHI_REGISTERS=32"
	.align	128
        .global         triton_per_fused_add_mean_mul_pow_rsqrt_7
        .type           triton_per_fused_add_mean_mul_pow_rsqrt_7,@function
        .size           triton_per_fused_add_mean_mul_pow_rsqrt_7,(.L_x_1 - triton_per_fused_add_mean_mul_pow_rsqrt_7)
        .other          triton_per_fused_add_mean_mul_pow_rsqrt_7,@"STO_CUDA_ENTRY STV_DEFAULT"
triton_per_fused_add_mean_mul_pow_rsqrt_7:
.text.triton_per_fused_add_mean_mul_pow_rsqrt_7:
[----:B------:R-:W-:Y:S02]  /*0000*/  MOV R1, c[0x0][0x28] ;  /* 0x00000a0000017a02 */ /* 0x000fe40000000f00 */
[----:B------:R-:W0:Y:S01]  /*0010*/  S2R R26, SR_TID.X ;  /* 0x00000000001a7919 */ /* 0x000e220000002100 */
[----:B------:R-:W-:Y:S01]  /*0020*/  MOV R0, 0x4 ;  /* 0x0000000400007802 */ /* 0x000fe20000000f00 */
[----:B------:R-:W-:Y:S02]  /*0030*/  ULDC.64 UR4, c[0x0][0x118] ;  /* 0x0000460000047ab9 */ /* 0x000fe40000000a00 */
[----:B------:R-:W1:Y:S01]  /*0040*/  S2R R2, SR_CTAID.X ;  /* 0x0000000000027919 */ /* 0x000e620000002500 */
[----:B0-----:R-:W-:-:S04]  /*0050*/  SHF.L.U32 R27, R26, 0x2, RZ ;  /* 0x000000021a1b7819 */ /* 0x001fc800000006ff */
[----:B------:R-:W-:-:S04]  /*0060*/  LOP3.LUT R27, R27, 0x1fc, RZ, 0xc0, !PT ;  /* 0x000001fc1b1b7812 */ /* 0x000fc800078ec0ff */
[----:B-1----:R-:W-:-:S05]  /*0070*/  LEA R25, R2, R27, 0x9 ;  /* 0x0000001b02197211 */ /* 0x002fca00078e48ff */
[----:B------:R-:W-:-:S04]  /*0080*/  IMAD.WIDE R4, R25, R0, c[0x0][0x168] ;  /* 0x00005a0019047625 */ /* 0x000fc800078e0200 */
[CC--:B------:R-:W-:Y:S02]  /*0090*/  IMAD.WIDE R2, R25.reuse, R0.reuse, c[0x0][0x160] ;  /* 0x0000580019027625 */ /* 0x0c0fe400078e0200 */
[----:B------:R-:W2:Y:S02]  /*00a0*/  LDG.E.128 R4, [R4.64] ;  /* 0x0000000404047981 */ /* 0x000ea4000c1e1d00 */
[CC--:B------:R-:W-:Y:S02]  /*00b0*/  IMAD.WIDE R12, R25.reuse, R0.reuse, c[0x0][0x170] ;  /* 0x00005c00190c7625 */ /* 0x0c0fe400078e0200 */
[----:B------:R-:W2:Y:S02]  /*00c0*/  LDG.E.128 R8, [R2.64] ;  /* 0x0000000402087981 */ /* 0x000ea4000c1e1d00 */
[CC--:B------:R-:W-:Y:S02]  /*00d0*/  IMAD.WIDE R16, R25.reuse, R0.reuse, c[0x0][0x178] ;  /* 0x00005e0019107625 */ /* 0x0c0fe400078e0200 */
[----:B------:R-:W3:Y:S02]  /*00e0*/  LDG.E.128 R12, [R12.64] ;  /* 0x000000040c0c7981 */ /* 0x000ee4000c1e1d00 */
[----:B------:R-:W-:-:S02]  /*00f0*/  IMAD.WIDE R22, R25, R0, c[0x0][0x180] ;  /* 0x0000600019167625 */ /* 0x000fc400078e0200 */
[----:B------:R-:W4:Y:S04]  /*0100*/  LDG.E.128 R16, [R16.64] ;  /* 0x0000000410107981 */ /* 0x000f28000c1e1d00 */
[----:B------:R-:W5:Y:S01]  /*0110*/  LDG.E.128 R20, [R22.64] ;  /* 0x0000000416147981 */ /* 0x000f62000c1e1d00 */
[----:B------:R-:W-:Y:S02]  /*0120*/  UMOV UR6, 0x0 ;  /* 0x0000000000067882 */ /* 0x000fe40000000000 */
[----:B------:R-:W-:Y:S01]  /*0130*/  UMOV UR7, 0x14f00000 ;  /* 0x14f0000000077882 */ /* 0x000fe20000000000 */
[C---:B------:R-:W-:Y:S02]  /*0140*/  LOP3.LUT P0, RZ, R26.reuse, 0x1f, RZ, 0xc0, !PT ;  /* 0x0000001f1aff7812 */ /* 0x040fe4000780c0ff */
[----:B------:R-:W-:Y:S01]  /*0150*/  ISETP.GE.U32.AND P1, PT, R26, 0x4, PT ;  /* 0x000000041a00780c */ /* 0x000fe20003f26070 */
[----:B--2---:R-:W-:Y:S01]  /*0160*/  FADD R28, R5, R9 ;  /* 0x00000009051c7221 */ /* 0x004fe20000000000 */
[----:B------:R-:W-:-:S03]  /*0170*/  FADD R9, R4, R8 ;  /* 0x0000000804097221 */ /* 0x000fc60000000000 */
[----:B---3--:R-:W-:Y:S01]  /*0180*/  FADD R28, R13, R28 ;  /* 0x0000001c0d1c7221 */ /* 0x008fe20000000000 */
[----:B------:R-:W-:Y:S01]  /*0190*/  FADD R29, R6, R10 ;  /* 0x0000000a061d7221 */ /* 0x000fe20000000000 */
[----:B------:R-:W-:Y:S02]  /*01a0*/  FADD R9, R12, R9 ;  /* 0x000000090c097221 */ /* 0x000fe40000000000 */
[----:B----4-:R-:W-:Y:S01]  /*01b0*/  FADD R28, R17, R28 ;  /* 0x0000001c111c7221 */ /* 0x010fe20000000000 */
[----:B------:R-:W-:Y:S01]  /*01c0*/  FADD R4, R7, R11 ;  /* 0x0000000b07047221 */ /* 0x000fe20000000000 */
[----:B------:R-:W-:Y:S01]  /*01d0*/  FADD R29, R14, R29 ;  /* 0x0000001d0e1d7221 */ /* 0x000fe20000000000 */
[----:B------:R-:W-:Y:S01]  /*01e0*/  FADD R9, R16, R9 ;  /* 0x0000000910097221 */ /* 0x000fe20000000000 */
[----:B-----5:R-:W-:Y:S01]  /*01f0*/  FADD R21, R21, R28 ;  /* 0x0000001c15157221 */ /* 0x020fe20000000000 */
[----:B------:R-:W-:Y:S01]  /*0200*/  FADD R4, R15, R4 ;  /* 0x000000040f047221 */ /* 0x000fe20000000000 */
[----:B------:R-:W-:Y:S01]  /*0210*/  FADD R29, R18, R29 ;  /* 0x0000001d121d7221 */ /* 0x000fe20000000000 */
[----:B------:R-:W-:Y:S01]  /*0220*/  FADD R20, R20, R9 ;  /* 0x0000000914147221 */ /* 0x000fe20000000000 */
[----:B------:R-:W-:Y:S01]  /*0230*/  FMUL R5, R21, R21 ;  /* 0x0000001515057220 */ /* 0x000fe20000400000 */
[----:B------:R-:W-:Y:S01]  /*0240*/  FADD R4, R19, R4 ;  /* 0x0000000413047221 */ /* 0x000fe20000000000 */
[----:B------:R-:W-:-:S02]  /*0250*/  FADD R22, R22, R29 ;  /* 0x0000001d16167221 */ /* 0x000fc40000000000 */
[----:B------:R-:W-:Y:S01]  /*0260*/  FFMA R5, R20, R20, R5 ;  /* 0x0000001414057223 */ /* 0x000fe20000000005 */
[----:B------:R-:W-:-:S03]  /*0270*/  FADD R23, R23, R4 ;  /* 0x0000000417177221 */ /* 0x000fc60000000000 */
[----:B------:R-:W-:-:S04]  /*0280*/  FFMA R4, R22, R22, R5 ;  /* 0x0000001616047223 */ /* 0x000fc80000000005 */
[----:B------:R-:W-:-:S05]  /*0290*/  FFMA R8, R23, R23, R4 ;  /* 0x0000001717087223 */ /* 0x000fca0000000004 */
[----:B------:R-:W0:Y:S02]  /*02a0*/  SHFL.BFLY PT, R9, R8, 0x10, 0x1f ;  /* 0x0e001f0008097f89 */ /* 0x000e2400000e0000 */
[----:B0-----:R-:W-:-:S05]  /*02b0*/  FADD R9, R8, R9 ;  /* 0x0000000908097221 */ /* 0x001fca0000000000 */
[----:B------:R-:W0:Y:S01]  /*02c0*/  SHFL.BFLY PT, R10, R9, 0x8, 0x1f ;  /* 0x0d001f00090a7f89 */ /* 0x000e2200000e0000 */
[----:B------:R-:W-:-:S06]  /*02d0*/  IMAD.WIDE.U32 R4, R27, R0, c[0x0][0x188] ;  /* 0x000062001b047625 */ /* 0x000fcc00078e0000 */
[----:B------:R-:W2:Y:S01]  /*02e0*/  LDG.E.EL.128 R4, desc[UR6][R4.64] ;  /* 0x0000000604047981 */ /* 0x000ea2200c2e1d00 */
[----:B0-----:R-:W-:-:S05]  /*02f0*/  FADD R10, R9, R10 ;  /* 0x0000000a090a7221 */ /* 0x001fca0000000000 */
[----:B------:R-:W0:Y:S02]  /*0300*/  SHFL.BFLY PT, R11, R10, 0x4, 0x1f ;  /* 0x0c801f000a0b7f89 */ /* 0x000e2400000e0000 */
[----:B0-----:R-:W-:-:S05]  /*0310*/  FADD R11, R10, R11 ;  /* 0x0000000b0a0b7221 */ /* 0x001fca0000000000 */
[----:B------:R-:W0:Y:S02]  /*0320*/  SHFL.BFLY PT, R12, R11, 0x2, 0x1f ;  /* 0x0c401f000b0c7f89 */ /* 0x000e2400000e0000 */
[----:B0-----:R-:W-:-:S05]  /*0330*/  FADD R12, R11, R12 ;  /* 0x0000000c0b0c7221 */ /* 0x001fca0000000000 */
[----:B------:R-:W0:Y:S01]  /*0340*/  SHFL.BFLY PT, R13, R12, 0x1, 0x1f ;  /* 0x0c201f000c0d7f89 */ /* 0x000e2200000e0000 */
[----:B------:R-:W-:-:S04]  /*0350*/  SHF.R.U32.HI R8, RZ, 0x3, R26 ;  /* 0x00000003ff087819 */ /* 0x000fc8000001161a */
[----:B------:R-:W-:Y:S01]  /*0360*/  LOP3.LUT R8, R8, 0xc, RZ, 0xc0, !PT ;  /* 0x0000000c08087812 */ /* 0x000fe200078ec0ff */
[----:B0-----:R-:W-:-:S05]  /*0370*/  FADD R13, R12, R13 ;  /* 0x0000000d0c0d7221 */ /* 0x001fca0000000000 */
[----:B------:R-:W-:Y:S04]  /*0380*/  @!P0 STS [R8], R13 ;  /* 0x0000000d08008388 */ /* 0x000fe80000000800 */
[----:B------:R-:W-:Y:S06]  /*0390*/  BAR.SYNC.DEFER_BLOCKING 0x0 ;  /* 0x0000000000007b1d */ /* 0x000fec0000010000 */
[----:B------:R-:W0:Y:S04]  /*03a0*/  @!P1 LDS R24, [R26.X4] ;  /* 0x000000001a189984 */ /* 0x000e280000004800 */
[----:B0-----:R-:W0:Y:S01]  /*03b0*/  SHFL.BFLY PT, R9, R24, 0x2, 0x1f ;  /* 0x0c401f0018097f89 */ /* 0x001e2200000e0000 */
[----:B------:R-:W-:Y:S01]  /*03c0*/  ISETP.NE.AND P0, PT, R26, RZ, PT ;  /* 0x000000ff1a00720c */ /* 0x000fe20003f05270 */
[----:B0-----:R-:W-:-:S05]  /*03d0*/  FADD R9, R24, R9 ;  /* 0x0000000918097221 */ /* 0x001fca0000000000 */
[----:B------:R-:W0:Y:S02]  /*03e0*/  SHFL.BFLY PT, R10, R9, 0x1, 0x1f ;  /* 0x0c201f00090a7f89 */ /* 0x000e2400000e0000 */
[----:B0-----:R-:W-:-:S05]  /*03f0*/  FADD R11, R9, R10 ;  /* 0x0000000a090b7221 */ /* 0x001fca0000000000 */
[----:B------:R-:W-:Y:S04]  /*0400*/  @!P0 STS [R26.X4], R11 ;  /* 0x0000000b1a008388 */ /* 0x000fe80000004800 */
[----:B------:R-:W-:Y:S06]  /*0410*/  BAR.SYNC.DEFER_BLOCKING 0x0 ;  /* 0x0000000000007b1d */ /* 0x000fec0000010000 */
[----:B------:R-:W0:Y:S01]  /*0420*/  LDS R10, [RZ] ;  /* 0x00000000ff0a7984 */ /* 0x000e220000000800 */
[----:B------:R-:W-:-:S03]  /*0430*/  MOV R13, 0x3b000000 ;  /* 0x3b000000000d7802 */ /* 0x000fc60000000f00 */
[----:B------:R-:W-:Y:S01]  /*0440*/  STG.E.128 [R2.64], R20 ;  /* 0x0000001402007986 */ /* 0x000fe2000c101d04 */
[----:B0-----:R-:W-:-:S04]  /*0450*/  FADD R10, RZ, R10 ;  /* 0x0000000aff0a7221 */ /* 0x001fc80000000000 */
[----:B------:R-:W-:-:S06]  /*0460*/  FFMA R10, R10, R13, 9.9999999747524270788e-07 ;  /* 0x358637bd0a0a7423 */ /* 0x000fcc000000000d */
[----:B------:R-:W0:Y:S02]  /*0470*/  MUFU.RSQ R10, R10 ;  /* 0x0000000a000a7308 */ /* 0x000e240000001400 */
[-C--:B0-----:R-:W-:Y:S01]  /*0480*/  FMUL R8, R21, R10.reuse ;  /* 0x0000000a15087220 */ /* 0x081fe20000400000 */
[-C--:B------:R-:W-:Y:S01]  /*0490*/  FMUL R9, R22, R10.reuse ;  /* 0x0000000a16097220 */ /* 0x080fe20000400000 */
[-C--:B------:R-:W-:Y:S01]  /*04a0*/  FMUL R13, R20, R10.reuse ;  /* 0x0000000a140d7220 */ /* 0x080fe20000400000 */
[----:B------:R-:W-:Y:S01]  /*04b0*/  FMUL R12, R23, R10 ;  /* 0x0000000a170c7220 */ /* 0x000fe20000400000 */
[----:B--2---:R-:W-:Y:S01]  /*04c0*/  FMUL R5, R5, R8 ;  /* 0x0000000805057220 */ /* 0x004fe20000400000 */
[----:B------:R-:W-:Y:S01]  /*04d0*/  FMUL R6, R6, R9 ;  /* 0x0000000906067220 */ /* 0x000fe20000400000 */
[----:B------:R-:W-:Y:S01]  /*04e0*/  FMUL R4, R4, R13 ;  /* 0x0000000d04047220 */ /* 0x000fe20000400000 */
[----:B------:R-:W-:Y:S01]  /*04f0*/  FMUL R7, R7, R12 ;  /* 0x0000000c07077220 */ /* 0x000fe20000400000 */
[----:B------:R-:W-:-:S05]  /*0500*/  IMAD.WIDE R8, R25, R0, c[0x0][0x190] ;  /* 0x0000640019087625 */ /* 0x000fca00078e0200 */
[----:B------:R-:W-:Y:S01]  /*0510*/  STG.E.128 [R8.64], R4 ;  /* 0x0000000408007986 */ /* 0x000fe2000c101d04 */
[----:B------:R-:W-:Y:S05]  /*0520*/  EXIT ;  /* 0x000000000000794d */ /* 0x000fea0003800000 */
.L_x_0:
[----:B------:R-:W-:-:S00]  /*0530*/  BRA `(.L_x_0) ;  /* 0xfffffff000007947 */ /* 0x000fc0000383ffff */
[----:B------:R-:W-:-:S00]  /*0540*/  NOP ;  /* 0x0000000000007918 */ /* 0x000fc00000000000 */
        /* <DEDUP_REMOVED lines=11> */
.L_x_1:


//--------------------- .nv.global.init           --------------------------
	.section	.nv.global.init,"aw",@progbits
.nv.global.init:
	.type		_$_str,@object
	.size		_$_str,(.L_0 - _$_str)
_$_str:
        /*0000*/ 	.byte	0x5f, 0x5f, 0x43, 0x55, 0x44, 0x41, 0x5f, 0x46, 0x54, 0x5a, 0x00
.L_0:


//--------------------- .nv.shared.triton_per_fused_add_mean_mul_pow_rsqrt_7 --------------------------
	.section	.nv.shared.triton_per_fused_add_mean_mul_pow_rsqrt_7,"aw",@nobits
	.sectionflags	@""
	.align	16
